//
// Generated by NVIDIA NVVM Compiler
//
// Compiler Build ID: CL-36424714
// Cuda compilation tools, release 13.0, V13.0.88
// Based on NVVM 20.0.0
//

.version 9.0
.target sm_100
.address_size 64

	// .globl	_Z11prodEscalarPiS_S_i

.visible .entry _Z11prodEscalarPiS_S_i(
	.param .u64 .ptr .align 1 _Z11prodEscalarPiS_S_i_param_0,
	.param .u64 .ptr .align 1 _Z11prodEscalarPiS_S_i_param_1,
	.param .u64 .ptr .align 1 _Z11prodEscalarPiS_S_i_param_2,
	.param .u32 _Z11prodEscalarPiS_S_i_param_3
)
{
	.reg .pred 	%p<2>;
	.reg .b32 	%r<18>;
	.reg .b64 	%rd<10>;

	ld.param.u64 	%rd1, [_Z11prodEscalarPiS_S_i_param_0];
	ld.param.u64 	%rd2, [_Z11prodEscalarPiS_S_i_param_1];
	ld.param.u64 	%rd3, [_Z11prodEscalarPiS_S_i_param_2];
	ld.param.u32 	%r4, [_Z11prodEscalarPiS_S_i_param_3];
	mov.u32 	%r5, %ctaid.x;
	mov.u32 	%r6, %ntid.x;
	mov.u32 	%r7, %tid.x;
	mad.lo.s32 	%r1, %r5, %r6, %r7;
	mov.u32 	%r8, %ctaid.y;
	mov.u32 	%r9, %ntid.y;
	mov.u32 	%r10, %tid.y;
	mad.lo.s32 	%r11, %r8, %r9, %r10;
	max.s32 	%r12, %r1, %r11;
	setp.ge.s32 	%p1, %r12, %r4;
	@%p1 bra 	$L__BB0_2;
	cvta.to.global.u64 	%rd4, %rd1;
	cvta.to.global.u64 	%rd5, %rd2;
	cvta.to.global.u64 	%rd6, %rd3;
	mad.lo.s32 	%r13, %r4, %r1, %r11;
	mul.wide.s32 	%rd7, %r13, 4;
	add.s64 	%rd8, %rd4, %rd7;
	ld.global.u32 	%r14, [%rd8];
	add.s64 	%rd9, %rd5, %rd7;
	ld.global.u32 	%r15, [%rd9];
	mul.lo.s32 	%r16, %r15, %r14;
	atom.global.add.u32 	%r17, [%rd6], %r16;
$L__BB0_2:
	ret;

}
	// .globl	_Z17min_max_elementosPiS_S_S_i
.visible .entry _Z17min_max_elementosPiS_S_S_i(
	.param .u64 .ptr .align 1 _Z17min_max_elementosPiS_S_S_i_param_0,
	.param .u64 .ptr .align 1 _Z17min_max_elementosPiS_S_S_i_param_1,
	.param .u64 .ptr .align 1 _Z17min_max_elementosPiS_S_S_i_param_2,
	.param .u64 .ptr .align 1 _Z17min_max_elementosPiS_S_S_i_param_3,
	.param .u32 _Z17min_max_elementosPiS_S_S_i_param_4
)
{
	.reg .pred 	%p<2>;
	.reg .b32 	%r<20>;
	.reg .b64 	%rd<12>;

	ld.param.u64 	%rd1, [_Z17min_max_elementosPiS_S_S_i_param_0];
	ld.param.u64 	%rd2, [_Z17min_max_elementosPiS_S_S_i_param_1];
	ld.param.u64 	%rd3, [_Z17min_max_elementosPiS_S_S_i_param_2];
	ld.param.u64 	%rd4, [_Z17min_max_elementosPiS_S_S_i_param_3];
	ld.param.u32 	%r4, [_Z17min_max_elementosPiS_S_S_i_param_4];
	mov.u32 	%r5, %ctaid.x;
	mov.u32 	%r6, %ntid.x;
	mov.u32 	%r7, %tid.x;
	mad.lo.s32 	%r1, %r5, %r6, %r7;
	mov.u32 	%r8, %ctaid.y;
	mov.u32 	%r9, %ntid.y;
	mov.u32 	%r10, %tid.y;
	mad.lo.s32 	%r11, %r8, %r9, %r10;
	max.s32 	%r12, %r1, %r11;
	setp.ge.s32 	%p1, %r12, %r4;
	@%p1 bra 	$L__BB1_2;
	cvta.to.global.u64 	%rd5, %rd3;
	cvta.to.global.u64 	%rd6, %rd4;
	cvta.to.global.u64 	%rd7, %rd1;
	cvta.to.global.u64 	%rd8, %rd2;
	mad.lo.s32 	%r13, %r4, %r1, %r11;
	mul.wide.s32 	%rd9, %r13, 4;
	add.s64 	%rd10, %rd7, %rd9;
	ld.global.u32 	%r14, [%rd10];
	add.s64 	%rd11, %rd8, %rd9;
	ld.global.u32 	%r15, [%rd11];
	max.s32 	%r16, %r14, %r15;
	min.s32 	%r17, %r14, %r15;
	atom.global.max.s32 	%r18, [%rd5], %r16;
	atom.global.min.s32 	%r19, [%rd6], %r17;
$L__BB1_2:
	ret;

}


// ===== COMPILED SASS (sm_100) =====

	.target	sm_100

	.elftype	@"ET_EXEC"


//--------------------- .note.nv.tkinfo           --------------------------
	.section	.note.nv.tkinfo,"",@"SHT_NOTE"
	.sectionflags	@"SHF_NOTE_NV_TKINFO"
	.tkinfo
        /*0018*/ 	.word	0x00000002
        /*0030*/ 	.string	""
        /*0030*/ 	.string	"ptxas"
        /*0030*/ 	.string	"Cuda compilation tools, release 13.0, V13.0.88"
        /*0030*/ 	.string	"Build cuda_13.0.r13.0/compiler.36424714_0"
        /*0030*/ 	.string	"-arch sm_100 -m 64 "



//--------------------- .note.nv.cuinfo           --------------------------
	.section	.note.nv.cuinfo,"",@"SHT_NOTE"
	.sectionflags	@"SHF_NOTE_NV_CUINFO"
        /*0018*/ 	.short	0x0002
        /*001a*/ 	.short	0x0064
        /*001c*/ 	.short	0x0082
	.zero		2


//--------------------- .nv.info                  --------------------------
	.section	.nv.info,"",@"SHT_CUDA_INFO"
	.align	4


	//----- nvinfo : EIATTR_REGCOUNT
	.align		4
        /*0000*/ 	.byte	0x04, 0x2f
        /*0002*/ 	.short	(.L_1 - .L_0)
	.align		4
.L_0:
        /*0004*/ 	.word	index@(_Z11prodEscalarPiS_S_i)
        /*0008*/ 	.word	0x0000000c


	//----- nvinfo : EIATTR_FRAME_SIZE
	.align		4
.L_1:
        /*000c*/ 	.byte	0x04, 0x11
        /*000e*/ 	.short	(.L_3 - .L_2)
	.align		4
.L_2:
        /*0010*/ 	.word	index@(_Z11prodEscalarPiS_S_i)
        /*0014*/ 	.word	0x00000000


	//----- nvinfo : EIATTR_REGCOUNT
	.align		4
.L_3:
        /*0018*/ 	.byte	0x04, 0x2f
        /*001a*/ 	.short	(.L_5 - .L_4)
	.align		4
.L_4:
        /*001c*/ 	.word	index@(_Z17min_max_elementosPiS_S_S_i)
        /*0020*/ 	.word	0x0000000e


	//----- nvinfo : EIATTR_FRAME_SIZE
	.align		4
.L_5:
        /*0024*/ 	.byte	0x04, 0x11
        /*0026*/ 	.short	(.L_7 - .L_6)
	.align		4
.L_6:
        /*0028*/ 	.word	index@(_Z17min_max_elementosPiS_S_S_i)
        /*002c*/ 	.word	0x00000000


	//----- nvinfo : EIATTR_MIN_STACK_SIZE
	.align		4
.L_7:
        /*0030*/ 	.byte	0x04, 0x12
        /*0032*/ 	.short	(.L_9 - .L_8)
	.align		4
.L_8:
        /*0034*/ 	.word	index@(_Z17min_max_elementosPiS_S_S_i)
        /*0038*/ 	.word	0x00000000


	//----- nvinfo : EIATTR_MIN_STACK_SIZE
	.align		4
.L_9:
        /*003c*/ 	.byte	0x04, 0x12
        /*003e*/ 	.short	(.L_11 - .L_10)
	.align		4
.L_10:
        /*0040*/ 	.word	index@(_Z11prodEscalarPiS_S_i)
        /*0044*/ 	.word	0x00000000
.L_11:


//--------------------- .nv.compat                --------------------------
	.section	.nv.compat,"",@"SHT_CUDA_COMPAT_INFO"
	.align	4
        /*0000*/ 	.byte	0x02, 0x09, 0x00, 0x00, 0x02, 0x02, 0x01, 0x00, 0x02, 0x05, 0x05, 0x00, 0x03, 0x07, 0x01, 0x01
        /*0010*/ 	.byte	0x02, 0x03, 0x00, 0x00, 0x02, 0x06, 0x01, 0x00, 0x04, 0x0b, 0x08, 0x00, 0x09, 0x00, 0x00, 0x00
        /*0020*/ 	.byte	0x00, 0x00, 0x00, 0x00


//--------------------- .nv.info._Z17min_max_elementosPiS_S_S_i --------------------------
	.section	.nv.info._Z17min_max_elementosPiS_S_S_i,"",@"SHT_CUDA_INFO"
	.sectionflags	@""
	.align	4


	//----- nvinfo : EIATTR_CUDA_API_VERSION
	.align		4
        /*0000*/ 	.byte	0x04, 0x37
        /*0002*/ 	.short	(.L_13 - .L_12)
.L_12:
        /*0004*/ 	.word	0x00000082


	//----- nvinfo : EIATTR_KPARAM_INFO
	.align		4
.L_13:
        /*0008*/ 	.byte	0x04, 0x17
        /*000a*/ 	.short	(.L_15 - .L_14)
.L_14:
        /*000c*/ 	.word	0x00000000
        /*0010*/ 	.short	0x0004
        /*0012*/ 	.short	0x0020
        /*0014*/ 	.byte	0x00, 0xf0, 0x11, 0x00


	//----- nvinfo : EIATTR_KPARAM_INFO
	.align		4
.L_15:
        /*0018*/ 	.byte	0x04, 0x17
        /*001a*/ 	.short	(.L_17 - .L_16)
.L_16:
        /*001c*/ 	.word	0x00000000
        /*0020*/ 	.short	0x0003
        /*0022*/ 	.short	0x0018
        /*0024*/ 	.byte	0x00, 0xf5, 0x21, 0x00


	//----- nvinfo : EIATTR_KPARAM_INFO
	.align		4
.L_17:
        /*0028*/ 	.byte	0x04, 0x17
        /*002a*/ 	.short	(.L_19 - .L_18)
.L_18:
        /*002c*/ 	.word	0x00000000
        /*0030*/ 	.short	0x0002
        /*0032*/ 	.short	0x0010
        /*0034*/ 	.byte	0x00, 0xf5, 0x21, 0x00


	//----- nvinfo : EIATTR_KPARAM_INFO
	.align		4
.L_19:
        /*0038*/ 	.byte	0x04, 0x17
        /*003a*/ 	.short	(.L_21 - .L_20)
.L_20:
        /*003c*/ 	.word	0x00000000
        /*0040*/ 	.short	0x0001
        /*0042*/ 	.short	0x0008
        /*0044*/ 	.byte	0x00, 0xf5, 0x21, 0x00


	//----- nvinfo : EIATTR_KPARAM_INFO
	.align		4
.L_21:
        /*0048*/ 	.byte	0x04, 0x17
        /*004a*/ 	.short	(.L_23 - .L_22)
.L_22:
        /*004c*/ 	.word	0x00000000
        /*0050*/ 	.short	0x0000
        /*0052*/ 	.short	0x0000
        /*0054*/ 	.byte	0x00, 0xf5, 0x21, 0x00


	//----- nvinfo : EIATTR_SPARSE_MMA_MASK
	.align		4
.L_23:
        /*0058*/ 	.byte	0x03, 0x50
        /*005a*/ 	.short	0x0000


	//----- nvinfo : EIATTR_MAXREG_COUNT
	.align		4
        /*005c*/ 	.byte	0x03, 0x1b
        /*005e*/ 	.short	0x00ff


	//----- nvinfo : EIATTR_MERCURY_ISA_VERSION
	.align		4
        /*0060*/ 	.byte	0x03, 0x5f
        /*0062*/ 	.short	0x0101


	//----- nvinfo : EIATTR_INT_WARP_WIDE_INSTR_OFFSETS
	.align		4
        /*0064*/ 	.byte	0x04, 0x31
        /*0066*/ 	.short	(.L_25 - .L_24)


	//   ....[0]....
.L_24:
        /*0068*/ 	.word	0x00000170


	//   ....[1]....
        /*006c*/ 	.word	0x000001d0


	//   ....[2]....
        /*0070*/ 	.word	0x000001e0


	//----- nvinfo : EIATTR_VRC_CTA_INIT_COUNT
	.align		4
.L_25:
        /*0074*/ 	.byte	0x02, 0x4a
	.zero		1
	.zero		1


	//----- nvinfo : EIATTR_EXIT_INSTR_OFFSETS
	.align		4
        /*0078*/ 	.byte	0x04, 0x1c
        /*007a*/ 	.short	(.L_27 - .L_26)


	//   ....[0]....
.L_26:
        /*007c*/ 	.word	0x000000c0


	//   ....[1]....
        /*0080*/ 	.word	0x00000230


	//----- nvinfo : EIATTR_CBANK_PARAM_SIZE
	.align		4
.L_27:
        /*0084*/ 	.byte	0x03, 0x19
        /*0086*/ 	.short	0x0024


	//----- nvinfo : EIATTR_PARAM_CBANK
	.align		4
        /*0088*/ 	.byte	0x04, 0x0a
        /*008a*/ 	.short	(.L_29 - .L_28)
	.align		4
.L_28:
        /*008c*/ 	.word	index@(.nv.constant0._Z17min_max_elementosPiS_S_S_i)
        /*0090*/ 	.short	0x0380
        /*0092*/ 	.short	0x0024


	//----- nvinfo : EIATTR_SW_WAR
	.align		4
.L_29:
        /*0094*/ 	.byte	0x04, 0x36
        /*0096*/ 	.short	(.L_31 - .L_30)
.L_30:
        /*0098*/ 	.word	0x00000008
.L_31:


//--------------------- .nv.info._Z11prodEscalarPiS_S_i --------------------------
	.section	.nv.info._Z11prodEscalarPiS_S_i,"",@"SHT_CUDA_INFO"
	.sectionflags	@""
	.align	4


	//----- nvinfo : EIATTR_CUDA_API_VERSION
	.align		4
        /*0000*/ 	.byte	0x04, 0x37
        /*0002*/ 	.short	(.L_33 - .L_32)
.L_32:
        /*0004*/ 	.word	0x00000082


	//----- nvinfo : EIATTR_KPARAM_INFO
	.align		4
.L_33:
        /*0008*/ 	.byte	0x04, 0x17
        /*000a*/ 	.short	(.L_35 - .L_34)
.L_34:
        /*000c*/ 	.word	0x00000000
        /*0010*/ 	.short	0x0003
        /*0012*/ 	.short	0x0018
        /*0014*/ 	.byte	0x00, 0xf0, 0x11, 0x00


	//----- nvinfo : EIATTR_KPARAM_INFO
	.align		4
.L_35:
        /*0018*/ 	.byte	0x04, 0x17
        /*001a*/ 	.short	(.L_37 - .L_36)
.L_36:
        /*001c*/ 	.word	0x00000000
        /*0020*/ 	.short	0x0002
        /*0022*/ 	.short	0x0010
        /*0024*/ 	.byte	0x00, 0xf5, 0x21, 0x00


	//----- nvinfo : EIATTR_KPARAM_INFO
	.align		4
.L_37:
        /*0028*/ 	.byte	0x04, 0x17
        /*002a*/ 	.short	(.L_39 - .L_38)
.L_38:
        /*002c*/ 	.word	0x00000000
        /*0030*/ 	.short	0x0001
        /*0032*/ 	.short	0x0008
        /*0034*/ 	.byte	0x00, 0xf5, 0x21, 0x00


	//----- nvinfo : EIATTR_KPARAM_INFO
	.align		4
.L_39:
        /*0038*/ 	.byte	0x04, 0x17
        /*003a*/ 	.short	(.L_41 - .L_40)
.L_40:
        /*003c*/ 	.word	0x00000000
        /*0040*/ 	.short	0x0000
        /*0042*/ 	.short	0x0000
        /*0044*/ 	.byte	0x00, 0xf5, 0x21, 0x00


	//----- nvinfo : EIATTR_SPARSE_MMA_MASK
	.align		4
.L_41:
        /*0048*/ 	.byte	0x03, 0x50
        /*004a*/ 	.short	0x0000


	//----- nvinfo : EIATTR_MAXREG_COUNT
	.align		4
        /*004c*/ 	.byte	0x03, 0x1b
        /*004e*/ 	.short	0x00ff


	//----- nvinfo : EIATTR_MERCURY_ISA_VERSION
	.align		4
        /*0050*/ 	.byte	0x03, 0x5f
        /*0052*/ 	.short	0x0101


	//----- nvinfo : EIATTR_INT_WARP_WIDE_INSTR_OFFSETS
	.align		4
        /*0054*/ 	.byte	0x04, 0x31
        /*0056*/ 	.short	(.L_43 - .L_42)


	//   ....[0]....
.L_42:
        /*0058*/ 	.word	0x00000170


	//   ....[1]....
        /*005c*/ 	.word	0x000001b0


	//----- nvinfo : EIATTR_VRC_CTA_INIT_COUNT
	.align		4
.L_43:
        /*0060*/ 	.byte	0x02, 0x4a
	.zero		1
	.zero		1


	//----- nvinfo : EIATTR_EXIT_INSTR_OFFSETS
	.align		4
        /*0064*/ 	.byte	0x04, 0x1c
        /*0066*/ 	.short	(.L_45 - .L_44)


	//   ....[0]....
.L_44:
        /*0068*/ 	.word	0x000000c0


	//   ....[1]....
        /*006c*/ 	.word	0x000001e0


	//----- nvinfo : EIATTR_CBANK_PARAM_SIZE
	.align		4
.L_45:
        /*0070*/ 	.byte	0x03, 0x19
        /*0072*/ 	.short	0x001c


	//----- nvinfo : EIATTR_PARAM_CBANK
	.align		4
        /*0074*/ 	.byte	0x04, 0x0a
        /*0076*/ 	.short	(.L_47 - .L_46)
	.align		4
.L_46:
        /*0078*/ 	.word	index@(.nv.constant0._Z11prodEscalarPiS_S_i)
        /*007c*/ 	.short	0x0380
        /*007e*/ 	.short	0x001c


	//----- nvinfo : EIATTR_SW_WAR
	.align		4
.L_47:
        /*0080*/ 	.byte	0x04, 0x36
        /*0082*/ 	.short	(.L_49 - .L_48)
.L_48:
        /*0084*/ 	.word	0x00000008
.L_49:


//--------------------- .nv.callgraph             --------------------------
	.section	.nv.callgraph,"",@"SHT_CUDA_CALLGRAPH"
	.align	4
	.sectionentsize	8
	.align		4
        /*0000*/ 	.word	0x00000000
	.align		4
        /*0004*/ 	.word	0xffffffff
	.align		4
        /*0008*/ 	.word	0x00000000
	.align		4
        /*000c*/ 	.word	0xfffffffe
	.align		4
        /*0010*/ 	.word	0x00000000
	.align		4
        /*0014*/ 	.word	0xfffffffd
	.align		4
        /*0018*/ 	.word	0x00000000
	.align		4
        /*001c*/ 	.word	0xfffffffc


//--------------------- .text._Z17min_max_elementosPiS_S_S_i --------------------------
	.section	.text._Z17min_max_elementosPiS_S_S_i,"ax",@progbits
	.align	128
        .global         _Z17min_max_elementosPiS_S_S_i
        .type           _Z17min_max_elementosPiS_S_S_i,@function
        .size           _Z17min_max_elementosPiS_S_S_i,(.L_x_2 - _Z17min_max_elementosPiS_S_S_i)
        .other          _Z17min_max_elementosPiS_S_S_i,@"STO_CUDA_ENTRY STV_DEFAULT"
_Z17min_max_elementosPiS_S_S_i:
.text._Z17min_max_elementosPiS_S_S_i:
[----:B------:R-:W-:Y:S01]  /*0000*/  LDC R1, c[0x0][0x37c] ;  /* 0x0000df00ff017b82 */ /* 0x000fe20000000800 */
[----:B------:R-:W0:Y:S07]  /*0010*/  S2R R3, SR_TID.X ;  /* 0x0000000000037919 */ /* 0x000e2e0000002100 */
[----:B------:R-:W0:Y:S01]  /*0020*/  LDC R0, c[0x0][0x360] ;  /* 0x0000d800ff007b82 */ /* 0x000e220000000800 */
[----:B------:R-:W1:Y:S01]  /*0030*/  LDCU UR8, c[0x0][0x3a0] ;  /* 0x00007400ff0877ac */ /* 0x000e620008000800 */
[----:B------:R-:W2:Y:S06]  /*0040*/  S2R R2, SR_TID.Y ;  /* 0x0000000000027919 */ /* 0x000eac0000002200 */
[----:B------:R-:W0:Y:S08]  /*0050*/  S2UR UR4, SR_CTAID.X ;  /* 0x00000000000479c3 */ /* 0x000e300000002500 */
[----:B------:R-:W2:Y:S08]  /*0060*/  S2UR UR5, SR_CTAID.Y ;  /* 0x00000000000579c3 */ /* 0x000eb00000002600 */
[----:B------:R-:W2:Y:S01]  /*0070*/  LDC R7, c[0x0][0x364] ;  /* 0x0000d900ff077b82 */ /* 0x000ea20000000800 */
[----:B0-----:R-:W-:-:S02]  /*0080*/  IMAD R0, R0, UR4, R3 ;  /* 0x0000000400007c24 */ /* 0x001fc4000f8e0203 */
[----:B--2---:R-:W-:-:S05]  /*0090*/  IMAD R7, R7, UR5, R2 ;  /* 0x0000000507077c24 */ /* 0x004fca000f8e0202 */
[----:B------:R-:W-:-:S04]  /*00a0*/  VIMNMX R2, PT, PT, R0, R7, !PT ;  /* 0x0000000700027248 */ /* 0x000fc80007fe0100 */
[----:B-1----:R-:W-:-:S13]  /*00b0*/  ISETP.GE.AND P0, PT, R2, UR8, PT ;  /* 0x0000000802007c0c */ /* 0x002fda000bf06270 */
[----:B------:R-:W-:Y:S05]  /*00c0*/  @P0 EXIT ;  /* 0x000000000000094d */ /* 0x000fea0003800000 */
[----:B------:R-:W0:Y:S01]  /*00d0*/  LDC.64 R2, c[0x0][0x380] ;  /* 0x0000e000ff027b82 */ /* 0x000e220000000a00 */
[----:B------:R-:W1:Y:S01]  /*00e0*/  LDCU.64 UR6, c[0x0][0x358] ;  /* 0x00006b00ff0677ac */ /* 0x000e620008000a00 */
[----:B------:R-:W-:-:S06]  /*00f0*/  IMAD R7, R0, UR8, R7 ;  /* 0x0000000800077c24 */ /* 0x000fcc000f8e0207 */
[----:B------:R-:W2:Y:S01]  /*0100*/  LDC.64 R4, c[0x0][0x388] ;  /* 0x0000e200ff047b82 */ /* 0x000ea20000000a00 */
[----:B0-----:R-:W-:-:S06]  /*0110*/  IMAD.WIDE R2, R7, 0x4, R2 ;  /* 0x0000000407027825 */ /* 0x001fcc00078e0202 */
[----:B-1----:R-:W3:Y:S01]  /*0120*/  LDG.E R2, desc[UR6][R2.64] ;  /* 0x0000000602027981 */ /* 0x002ee2000c1e1900 */
[----:B--2---:R-:W-:-:S06]  /*0130*/  IMAD.WIDE R4, R7, 0x4, R4 ;  /* 0x0000000407047825 */ /* 0x004fcc00078e0204 */
[----:B------:R-:W3:Y:S01]  /*0140*/  LDG.E R5, desc[UR6][R4.64] ;  /* 0x0000000604057981 */ /* 0x000ee2000c1e1900 */
[----:B------:R-:W0:Y:S01]  /*0150*/  S2R R11, SR_LANEID ;  /* 0x00000000000b7919 */ /* 0x000e220000000000 */
[----:B------:R-:W1:Y:S01]  /*0160*/  LDC.64 R6, c[0x0][0x390] ;  /* 0x0000e400ff067b82 */ /* 0x000e620000000a00 */
[----:B------:R-:W-:Y:S02]  /*0170*/  VOTEU.ANY UR4, UPT, PT ;  /* 0x0000000000047886 */ /* 0x000fe400038e0100 */
[----:B------:R-:W-:-:S05]  /*0180*/  UFLO.U32 UR4, UR4 ;  /* 0x00000004000472bd */ /* 0x000fca00080e0000 */
[----:B------:R-:W2:Y:S01]  /*0190*/  LDC.64 R8, c[0x0][0x398] ;  /* 0x0000e600ff087b82 */ /* 0x000ea20000000a00 */
[----:B0-----:R-:W-:Y:S02]  /*01a0*/  ISETP.EQ.U32.AND P0, PT, R11, UR4, PT ;  /* 0x000000040b007c0c */ /* 0x001fe4000bf02070 */
[CC--:B---3--:R-:W-:Y:S02]  /*01b0*/  VIMNMX R0, PT, PT, R2.reuse, R5.reuse, !PT ;  /* 0x0000000502007248 */ /* 0x0c8fe40007fe0100 */
[----:B------:R-:W-:Y:S02]  /*01c0*/  VIMNMX R10, PT, PT, R2, R5, PT ;  /* 0x00000005020a7248 */ /* 0x000fe40003fe0100 */
[----:B------:R-:W-:Y:S02]  /*01d0*/  CREDUX.MAX.S32 UR5, R0 ;  /* 0x00000000000572cc */ /* 0x000fe40000000200 */
[----:B------:R-:W-:-:S11]  /*01e0*/  CREDUX.MIN.S32 UR9, R10 ;  /* 0x000000000a0972cc */ /* 0x000fd60000008200 */
[----:B------:R-:W-:Y:S02]  /*01f0*/  IMAD.U32 R3, RZ, RZ, UR5 ;  /* 0x00000005ff037e24 */ /* 0x000fe4000f8e00ff */
[----:B------:R-:W-:-:S03]  /*0200*/  IMAD.U32 R5, RZ, RZ, UR9 ;  /* 0x00000009ff057e24 */ /* 0x000fc6000f8e00ff */
[----:B-1----:R-:W-:Y:S04]  /*0210*/  @P0 REDG.E.MAX.S32.STRONG.GPU desc[UR6][R6.64], R3 ;  /* 0x000000030600098e */ /* 0x002fe8000d12e306 */
[----:B--2---:R-:W-:Y:S01]  /*0220*/  @P0 REDG.E.MIN.S32.STRONG.GPU desc[UR6][R8.64], R5 ;  /* 0x000000050800098e */ /* 0x004fe2000c92e306 */
[----:B------:R-:W-:Y:S05]  /*0230*/  EXIT ;  /* 0x000000000000794d */ /* 0x000fea0003800000 */
.L_x_0:
[----:B------:R-:W-:-:S00]  /*0240*/  BRA `(.L_x_0) ;  /* 0xfffffffc00fc7947 */ /* 0x000fc0000383ffff */
[----:B------:R-:W-:-:S00]  /*0250*/  NOP ;  /* 0x0000000000007918 */ /* 0x000fc00000000000 */
        /* <DEDUP_REMOVED lines=10> */
.L_x_2:


//--------------------- .text._Z11prodEscalarPiS_S_i --------------------------
	.section	.text._Z11prodEscalarPiS_S_i,"ax",@progbits
	.align	128
        .global         _Z11prodEscalarPiS_S_i
        .type           _Z11prodEscalarPiS_S_i,@function
        .size           _Z11prodEscalarPiS_S_i,(.L_x_3 - _Z11prodEscalarPiS_S_i)
        .other          _Z11prodEscalarPiS_S_i,@"STO_CUDA_ENTRY STV_DEFAULT"
_Z11prodEscalarPiS_S_i:
.text._Z11prodEscalarPiS_S_i:
        /* <DEDUP_REMOVED lines=24> */
[----:B------:R-:W-:-:S06]  /*0180*/  UFLO.U32 UR4, UR4 ;  /* 0x00000004000472bd */ /* 0x000fcc00080e0000 */
[----:B0-----:R-:W-:Y:S01]  /*0190*/  ISETP.EQ.U32.AND P0, PT, R8, UR4, PT ;  /* 0x0000000408007c0c */ /* 0x001fe2000bf02070 */
[----:B---3--:R-:W-:-:S04]  /*01a0*/  IMAD R0, R2, R5, RZ ;  /* 0x0000000502007224 */ /* 0x008fc800078e02ff */
[----:B------:R-:W0:Y:S02]  /*01b0*/  REDUX.SUM UR5, R0 ;  /* 0x00000000000573c4 */ /* 0x000e24000000c000 */
[----:B0-----:R-:W-:-:S06]  /*01c0*/  MOV R9, UR5 ;  /* 0x0000000500097c02 */ /* 0x001fcc0008000f00 */
[----:B-1----:R-:W-:Y:S01]  /*01d0*/  @P0 REDG.E.ADD.STRONG.GPU desc[UR6][R6.64], R9 ;  /* 0x000000090600098e */ /* 0x002fe2000c12e106 */
[----:B------:R-:W-:Y:S05]  /*01e0*/  EXIT ;  /* 0x000000000000794d */ /* 0x000fea0003800000 */
.L_x_1:
        /* <DEDUP_REMOVED lines=9> */
.L_x_3:


//--------------------- .nv.shared.reserved.0     --------------------------
	.section	.nv.shared.reserved.0,"aw",@nobits
	.weak		__nv_reservedSMEM_offset_0_alias
	.size		__nv_reservedSMEM_offset_0_alias, 0, 64
	.other		__nv_reservedSMEM_offset_0_alias,@"STO_CUDA_RESERVED_SHARED STV_DEFAULT"
__nv_reservedSMEM_offset_0_alias:
	.zero		0
	.zero		64


//--------------------- .nv.constant0._Z17min_max_elementosPiS_S_S_i --------------------------
	.section	.nv.constant0._Z17min_max_elementosPiS_S_S_i,"a",@progbits
	.sectionflags	@""
	.align	4
.nv.constant0._Z17min_max_elementosPiS_S_S_i:
	.zero		932


//--------------------- .nv.constant0._Z11prodEscalarPiS_S_i --------------------------
	.section	.nv.constant0._Z11prodEscalarPiS_S_i,"a",@progbits
	.sectionflags	@""
	.align	4
.nv.constant0._Z11prodEscalarPiS_S_i:
	.zero		924


//--------------------- SYMBOLS --------------------------

	.type		.nv.reservedSmem.offset0,@object
	.size		.nv.reservedSmem.offset0,0x4
